	.headerflags	@"EF_CUDA_TEXMODE_UNIFIED EF_CUDA_64BIT_ADDRESS EF_CUDA_ACCELERATORS EF_CUDA_SM90 EF_CUDA_VIRTUAL_SM(EF_CUDA_SM90)"
	.elftype	@"ET_EXEC"


//--------------------- .nv.info                  --------------------------
	.section	.nv.info,"",@"SHT_CUDA_INFO"
	.align	4


	//----- nvinfo : EIATTR_REGCOUNT
	.align		4
        /*0000*/ 	.byte	0x04, 0x2f
        /*0002*/ 	.short	(.L_3 - .L_2)
	.align		4
.L_2:
        /*0004*/ 	.word	index@(triton_poi_fused__native_batch_norm_legit_no_training_relu_threshold_backward_11)
        /*0008*/ 	.word	0x00000017


	//----- nvinfo : EIATTR_MIN_STACK_SIZE
	.align		4
.L_3:
        /*000c*/ 	.byte	0x04, 0x12
        /*000e*/ 	.short	(.L_5 - .L_4)
	.align		4
.L_4:
        /*0010*/ 	.word	index@(triton_poi_fused__native_batch_norm_legit_no_training_relu_threshold_backward_11)
        /*0014*/ 	.word	0x00000000


	//----- nvinfo : EIATTR_FRAME_SIZE
	.align		4
.L_5:
        /*0018*/ 	.byte	0x04, 0x11
        /*001a*/ 	.short	(.L_7 - .L_6)
	.align		4
.L_6:
        /*001c*/ 	.word	index@(triton_poi_fused__native_batch_norm_legit_no_training_relu_threshold_backward_11)
        /*0020*/ 	.word	0x00000000


	//----- nvinfo : EIATTR_MIN_STACK_SIZE
	.align		4
.L_7:
        /*0024*/ 	.byte	0x04, 0x12
        /*0026*/ 	.short	(.L_9 - .L_8)
	.align		4
.L_8:
        /*0028*/ 	.word	index@(triton_poi_fused__native_batch_norm_legit_no_training_relu_threshold_backward_11)
        /*002c*/ 	.word	0x00000000
.L_9:


//--------------------- .nv.info.triton_poi_fused__native_batch_norm_legit_no_training_relu_threshold_backward_11 --------------------------
	.section	.nv.info.triton_poi_fused__native_batch_norm_legit_no_training_relu_threshold_backward_11,"",@"SHT_CUDA_INFO"
	.sectionflags	@""
	.align	4


	//----- nvinfo : EIATTR_CUDA_API_VERSION
	.align		4
        /*0000*/ 	.byte	0x04, 0x37
        /*0002*/ 	.short	(.L_11 - .L_10)
.L_10:
        /*0004*/ 	.word	0x0000007c


	//----- nvinfo : EIATTR_KPARAM_INFO
	.align		4
.L_11:
        /*0008*/ 	.byte	0x04, 0x17
        /*000a*/ 	.short	(.L_13 - .L_12)
.L_12:
        /*000c*/ 	.word	0x00000000
        /*0010*/ 	.short	0x0008
        /*0012*/ 	.short	0x003c
        /*0014*/ 	.byte	0x00, 0xf0, 0x11, 0x00


	//----- nvinfo : EIATTR_KPARAM_INFO
	.align		4
.L_13:
        /*0018*/ 	.byte	0x04, 0x17
        /*001a*/ 	.short	(.L_15 - .L_14)
.L_14:
        /*001c*/ 	.word	0x00000000
        /*0020*/ 	.short	0x0007
        /*0022*/ 	.short	0x0038
        /*0024*/ 	.byte	0x00, 0xf0, 0x11, 0x00


	//----- nvinfo : EIATTR_KPARAM_INFO
	.align		4
.L_15:
        /*0028*/ 	.byte	0x04, 0x17
        /*002a*/ 	.short	(.L_17 - .L_16)
.L_16:
        /*002c*/ 	.word	0x00000000
        /*0030*/ 	.short	0x0006
        /*0032*/ 	.short	0x0030
        /*0034*/ 	.byte	0x00, 0xf4, 0x21, 0x00


	//----- nvinfo : EIATTR_KPARAM_INFO
	.align		4
.L_17:
        /*0038*/ 	.byte	0x04, 0x17
        /*003a*/ 	.short	(.L_19 - .L_18)
.L_18:
        /*003c*/ 	.word	0x00000000
        /*0040*/ 	.short	0x0005
        /*0042*/ 	.short	0x0028
        /*0044*/ 	.byte	0x00, 0xf4, 0x21, 0x00


	//----- nvinfo : EIATTR_KPARAM_INFO
	.align		4
.L_19:
        /*0048*/ 	.byte	0x04, 0x17
        /*004a*/ 	.short	(.L_21 - .L_20)
.L_20:
        /*004c*/ 	.word	0x00000000
        /*0050*/ 	.short	0x0004
        /*0052*/ 	.short	0x0020
        /*0054*/ 	.byte	0x00, 0xf4, 0x21, 0x00


	//----- nvinfo : EIATTR_KPARAM_INFO
	.align		4
.L_21:
        /*0058*/ 	.byte	0x04, 0x17
        /*005a*/ 	.short	(.L_23 - .L_22)
.L_22:
        /*005c*/ 	.word	0x00000000
        /*0060*/ 	.short	0x0003
        /*0062*/ 	.short	0x0018
        /*0064*/ 	.byte	0x00, 0xf4, 0x21, 0x00


	//----- nvinfo : EIATTR_KPARAM_INFO
	.align		4
.L_23:
        /*0068*/ 	.byte	0x04, 0x17
        /*006a*/ 	.short	(.L_25 - .L_24)
.L_24:
        /*006c*/ 	.word	0x00000000
        /*0070*/ 	.short	0x0002
        /*0072*/ 	.short	0x0010
        /*0074*/ 	.byte	0x00, 0xf4, 0x21, 0x00


	//----- nvinfo : EIATTR_KPARAM_INFO
	.align		4
.L_25:
        /*0078*/ 	.byte	0x04, 0x17
        /*007a*/ 	.short	(.L_27 - .L_26)
.L_26:
        /*007c*/ 	.word	0x00000000
        /*0080*/ 	.short	0x0001
        /*0082*/ 	.short	0x0008
        /*0084*/ 	.byte	0x00, 0xf4, 0x21, 0x00


	//----- nvinfo : EIATTR_KPARAM_INFO
	.align		4
.L_27:
        /*0088*/ 	.byte	0x04, 0x17
        /*008a*/ 	.short	(.L_29 - .L_28)
.L_28:
        /*008c*/ 	.word	0x00000000
        /*0090*/ 	.short	0x0000
        /*0092*/ 	.short	0x0000
        /*0094*/ 	.byte	0x00, 0xf4, 0x21, 0x00


	//----- nvinfo : EIATTR_SPARSE_MMA_MASK
	.align		4
.L_29:
        /*0098*/ 	.byte	0x03, 0x50
        /*009a*/ 	.short	0x0000


	//----- nvinfo : EIATTR_MAXREG_COUNT
	.align		4
        /*009c*/ 	.byte	0x03, 0x1b
        /*009e*/ 	.short	0x00ff


	//----- nvinfo : EIATTR_EXIT_INSTR_OFFSETS
	.align		4
        /*00a0*/ 	.byte	0x04, 0x1c
        /*00a2*/ 	.short	(.L_31 - .L_30)


	//   ....[0]....
.L_30:
        /*00a4*/ 	.word	0x00000660


	//   ....[1]....
        /*00a8*/ 	.word	0x00000680


	//----- nvinfo : EIATTR_REQNTID
	.align		4
.L_31:
        /*00ac*/ 	.byte	0x04, 0x10
        /*00ae*/ 	.short	(.L_33 - .L_32)
.L_32:
        /*00b0*/ 	.word	0x00000080
        /*00b4*/ 	.word	0x00000001
        /*00b8*/ 	.word	0x00000001


	//----- nvinfo : EIATTR_CBANK_PARAM_SIZE
	.align		4
.L_33:
        /*00bc*/ 	.byte	0x03, 0x19
        /*00be*/ 	.short	0x0040


	//----- nvinfo : EIATTR_PARAM_CBANK
	.align		4
        /*00c0*/ 	.byte	0x04, 0x0a
        /*00c2*/ 	.short	(.L_35 - .L_34)
	.align		4
.L_34:
        /*00c4*/ 	.word	index@(.nv.constant0.triton_poi_fused__native_batch_norm_legit_no_training_relu_threshold_backward_11)
        /*00c8*/ 	.short	0x0210
        /*00ca*/ 	.short	0x0040


	//----- nvinfo : EIATTR_SW_WAR
	.align		4
.L_35:
        /*00cc*/ 	.byte	0x04, 0x36
        /*00ce*/ 	.short	(.L_37 - .L_36)
.L_36:
        /*00d0*/ 	.word	0x00000008
.L_37:


//--------------------- .nv.callgraph             --------------------------
	.section	.nv.callgraph,"",@"SHT_CUDA_CALLGRAPH"
	.align	4
	.sectionentsize	8
	.align		4
        /*0000*/ 	.word	0x00000000
	.align		4
        /*0004*/ 	.word	0xffffffff
	.align		4
        /*0008*/ 	.word	0x00000000
	.align		4
        /*000c*/ 	.word	0xfffffffe
	.align		4
        /*0010*/ 	.word	0x00000000
	.align		4
        /*0014*/ 	.word	0xfffffffd
	.align		4
        /*0018*/ 	.word	0x00000000
	.align		4
        /*001c*/ 	.word	0xfffffffc


//--------------------- .nv.constant4             --------------------------
	.section	.nv.constant4,"a",@progbits
	.align	8
	.align		8
.nv.constant4:
        /*0000*/ 	.dword	_$_str
	.align		8
        /*0008*/ 	.dword	_$_str_$_2


//--------------------- .text.triton_poi_fused__native_batch_norm_legit_no_training_relu_threshold_backward_11 --------------------------
	.section	.text.triton_poi_fused__native_batch_norm_legit_no_training_relu_threshold_backward_11,"ax",@progbits
	.sectionflags	@"SHF_BARRIERS=1"
	.align	128
        .global         triton_poi_fused__native_batch_norm_legit_no_training_relu_threshold_backward_11
        .type           triton_poi_fused__native_batch_norm_legit_no_training_relu_threshold_backward_11,@function
        .size           triton_poi_fused__native_batch_norm_legit_no_training_relu_threshold_backward_11,(.L_x_1 - triton_poi_fused__native_batch_norm_legit_no_training_relu_threshold_backward_11)
        .other          triton_poi_fused__native_batch_norm_legit_no_training_relu_threshold_backward_11,@"STO_CUDA_ENTRY STV_DEFAULT"
triton_poi_fused__native_batch_norm_legit_no_training_relu_threshold_backward_11:
.text.triton_poi_fused__native_batch_norm_legit_no_training_relu_threshold_backward_11:
[----:B------:R-:W0:Y:S01]  /*0000*/  LDC R1, c[0x0][0x28] ;  /* 0x00000a00ff017b82 */ /* 0x000e220000000800 */
[----:B------:R-:W1:Y:S07]  /*0010*/  S2R R0, SR_CTAID.Y ;  /* 0x0000000000007919 */ /* 0x000e6e0000002600 */
[----:B------:R-:W2:Y:S01]  /*0020*/  LDC.64 R4, c[0x0][0x220] ;  /* 0x00008800ff047b82 */ /* 0x000ea20000000a00 */
[----:B------:R-:W-:Y:S01]  /*0030*/  ULDC.64 UR6, c[0x0][0x208] ;  /* 0x0000820000067ab9 */ /* 0x000fe20000000a00 */
[----:B------:R-:W3:Y:S06]  /*0040*/  S2R R12, SR_TID.X ;  /* 0x00000000000c7919 */ /* 0x000eec0000002100 */
[----:B------:R-:W4:Y:S08]  /*0050*/  LDC.64 R16, c[0x0][0x218] ;  /* 0x00008600ff107b82 */ /* 0x000f300000000a00 */
[----:B------:R-:W5:Y:S08]  /*0060*/  LDC.64 R18, c[0x0][0x210] ;  /* 0x00008400ff127b82 */ /* 0x000f700000000a00 */
[----:B------:R-:W5:Y:S01]  /*0070*/  LDC.64 R6, c[0x0][0x228] ;  /* 0x00008a00ff067b82 */ /* 0x000f620000000a00 */
[----:B-1----:R-:W-:Y:S01]  /*0080*/  IMAD.SHL.U32 R14, R0, 0x40, RZ ;  /* 0x00000040000e7824 */ /* 0x002fe200078e00ff */
[----:B------:R-:W-:-:S06]  /*0090*/  SHF.R.S32.HI R0, RZ, 0x19, R0 ;  /* 0x00000019ff007819 */ /* 0x000fcc0000011400 */
[----:B------:R-:W1:Y:S01]  /*00a0*/  LDC.64 R8, c[0x0][0x230] ;  /* 0x00008c00ff087b82 */ /* 0x000e620000000a00 */
[----:B---3--:R-:W-:Y:S01]  /*00b0*/  IMAD.SHL.U32 R11, R12, 0x2, RZ ;  /* 0x000000020c0b7824 */ /* 0x008fe200078e00ff */
[----:B------:R-:W-:-:S04]  /*00c0*/  SGXT R0, R0, 0x1 ;  /* 0x000000010000781a */ /* 0x000fc80000000200 */
[----:B------:R-:W-:-:S04]  /*00d0*/  LOP3.LUT R15, R14, 0x3e, R11, 0xf8, !PT ;  /* 0x0000003e0e0f7812 */ /* 0x000fc800078ef80b */
[----:B------:R-:W-:-:S04]  /*00e0*/  LEA.HI R2, R0, R15, RZ, 0xa ;  /* 0x0000000f00027211 */ /* 0x000fc800078f50ff */
[----:B------:R-:W-:-:S05]  /*00f0*/  LOP3.LUT R0, R2, 0xfffffc00, RZ, 0xc0, !PT ;  /* 0xfffffc0002007812 */ /* 0x000fca00078ec0ff */
[----:B------:R-:W-:-:S04]  /*0100*/  IMAD.IADD R15, R15, 0x1, -R0 ;  /* 0x000000010f0f7824 */ /* 0x000fc800078e0a00 */
[C---:B--2---:R-:W-:Y:S01]  /*0110*/  IMAD.WIDE R4, R15.reuse, 0x4, R4 ;  /* 0x000000040f047825 */ /* 0x044fe200078e0204 */
[----:B------:R-:W2:Y:S05]  /*0120*/  S2R R0, SR_CTAID.X ;  /* 0x0000000000007919 */ /* 0x000eaa0000002500 */
[----:B------:R-:W3:Y:S01]  /*0130*/  LDG.E.EL.64 R4, desc[UR6][R4.64] ;  /* 0x0000000604047981 */ /* 0x000ee2000c2e1b00 */
[----:B------:R-:W-:Y:S01]  /*0140*/  SHF.R.U32.HI R13, RZ, 0x5, R12 ;  /* 0x00000005ff0d7819 */ /* 0x000fe2000001160c */
[----:B------:R-:W-:Y:S02]  /*0150*/  IMAD.SHL.U32 R3, R2, 0x4, RZ ;  /* 0x0000000402037824 */ /* 0x000fe400078e00ff */
[----:B----4-:R-:W-:Y:S01]  /*0160*/  IMAD.WIDE R16, R15, 0x4, R16 ;  /* 0x000000040f107825 */ /* 0x010fe200078e0210 */
[----:B------:R-:W-:-:S02]  /*0170*/  SGXT.U32 R13, R13, 0x2 ;  /* 0x000000020d0d781a */ /* 0x000fc40000000000 */
[----:B------:R-:W-:Y:S01]  /*0180*/  LOP3.LUT R3, R3, 0xfffff000, RZ, 0xc0, !PT ;  /* 0xfffff00003037812 */ /* 0x000fe200078ec0ff */
[C---:B0----5:R-:W-:Y:S02]  /*0190*/  IMAD.WIDE R6, R15.reuse, 0x4, R6 ;  /* 0x000000040f067825 */ /* 0x061fe400078e0206 */
[----:B------:R-:W4:Y:S02]  /*01a0*/  LDG.E.EL.64 R16, desc[UR6][R16.64] ;  /* 0x0000000610107981 */ /* 0x000f24000c2e1b00 */
[----:B-1----:R-:W-:Y:S02]  /*01b0*/  IMAD.WIDE R8, R15, 0x4, R8 ;  /* 0x000000040f087825 */ /* 0x002fe400078e0208 */
[----:B------:R-:W5:Y:S04]  /*01c0*/  LDG.E.EL.64 R6, desc[UR6][R6.64] ;  /* 0x0000000606067981 */ /* 0x000f68000c2e1b00 */
[----:B------:R-:W5:Y:S01]  /*01d0*/  LDG.E.EL.64 R8, desc[UR6][R8.64] ;  /* 0x0000000608087981 */ /* 0x000f62000c2e1b00 */
[----:B--2---:R-:W-:-:S05]  /*01e0*/  IMAD.SHL.U32 R0, R0, 0x4, RZ ;  /* 0x0000000400007824 */ /* 0x004fca00078e00ff */
[----:B------:R-:W-:-:S04]  /*01f0*/  LOP3.LUT R2, R0, R13, RZ, 0xfc, !PT ;  /* 0x0000000d00027212 */ /* 0x000fc800078efcff */
[C---:B------:R-:W-:Y:S01]  /*0200*/  ISETP.GE.AND P0, PT, R2.reuse, 0x4, PT ;  /* 0x000000040200780c */ /* 0x040fe20003f06270 */
[----:B------:R-:W-:-:S04]  /*0210*/  IMAD R10, R2, 0x400, R15 ;  /* 0x00000400020a7824 */ /* 0x000fc800078e020f */
[----:B------:R-:W-:Y:S01]  /*0220*/  IMAD.IADD R10, R10, 0x1, R3 ;  /* 0x000000010a0a7824 */ /* 0x000fe200078e0203 */
[----:B------:R-:W-:-:S03]  /*0230*/  CS2R R2, SRZ ;  /* 0x0000000000027805 */ /* 0x000fc6000001ff00 */
[----:B------:R-:W-:-:S05]  /*0240*/  IMAD.WIDE R18, R10, 0x4, R18 ;  /* 0x000000040a127825 */ /* 0x000fca00078e0212 */
[----:B------:R-:W4:Y:S01]  /*0250*/  @!P0 LDG.E.EL.64 R2, desc[UR6][R18.64] ;  /* 0x0000000612028981 */ /* 0x000f22000c2e1b00 */
[----:B------:R-:W0:Y:S01]  /*0260*/  S2UR UR5, SR_CgaCtaId ;  /* 0x00000000000579c3 */ /* 0x000e220000008800 */
[----:B------:R-:W-:Y:S02]  /*0270*/  UMOV UR4, 0x400 ;  /* 0x0000040000047882 */ /* 0x000fe40000000000 */
[----:B0-----:R-:W-:Y:S01]  /*0280*/  UPRMT UR4, UR5, 0x654, UR4 ;  /* 0x0000065405047896 */ /* 0x001fe20008000004 */
[----:B------:R-:W-:Y:S01]  /*0290*/  LOP3.LUT R0, R0, 0x2, R11, 0xf8, !PT ;  /* 0x0000000200007812 */ /* 0x000fe200078ef80b */
[----:B---3--:R-:W-:Y:S01]  /*02a0*/  FADD R4, R4, 9.9999997473787516356e-06 ;  /* 0x3727c5ac04047421 */ /* 0x008fe20000000000 */
[----:B------:R-:W-:-:S03]  /*02b0*/  FADD R5, R5, 9.9999997473787516356e-06 ;  /* 0x3727c5ac05057421 */ /* 0x000fc60000000000 */
[----:B------:R-:W0:Y:S08]  /*02c0*/  MUFU.SQRT R15, R4 ;  /* 0x00000004000f7308 */ /* 0x000e300000002000 */
[----:B------:R-:W1:Y:S01]  /*02d0*/  MUFU.SQRT R20, R5 ;  /* 0x0000000500147308 */ /* 0x000e620000002000 */
[C---:B0-----:R-:W-:Y:S02]  /*02e0*/  FSETP.GT.AND P1, PT, R15.reuse, 8.50705917302346158658e+37, PT ;  /* 0x7e8000000f00780b */ /* 0x041fe40003f24000 */
[----:B------:R-:W-:-:S02]  /*02f0*/  FSETP.GEU.AND P3, PT, R15, 1.175494350822287508e-38, PT ;  /* 0x008000000f00780b */ /* 0x000fc40003f6e000 */
[C---:B-1----:R-:W-:Y:S02]  /*0300*/  FSETP.GT.AND P2, PT, R20.reuse, 8.50705917302346158658e+37, PT ;  /* 0x7e8000001400780b */ /* 0x042fe40003f44000 */
[----:B------:R-:W-:-:S07]  /*0310*/  FSETP.GEU.AND P4, PT, R20, 1.175494350822287508e-38, PT ;  /* 0x008000001400780b */ /* 0x000fce0003f8e000 */
[----:B------:R-:W-:-:S04]  /*0320*/  @P1 FMUL R15, R15, 0.25 ;  /* 0x3e8000000f0f1820 */ /* 0x000fc80000400000 */
[----:B------:R-:W-:Y:S01]  /*0330*/  @!P3 FMUL R15, R15, 16777216 ;  /* 0x4b8000000f0fb820 */ /* 0x000fe20000400000 */
[----:B------:R-:W-:-:S04]  /*0340*/  @P2 FMUL R20, R20, 0.25 ;  /* 0x3e80000014142820 */ /* 0x000fc80000400000 */
[----:B------:R-:W-:Y:S01]  /*0350*/  @!P4 FMUL R20, R20, 16777216 ;  /* 0x4b8000001414c820 */ /* 0x000fe20000400000 */
[----:B------:R-:W0:Y:S01]  /*0360*/  MUFU.RCP R15, R15 ;  /* 0x0000000f000f7308 */ /* 0x000e220000001000 */
[----:B------:R-:W-:-:S07]  /*0370*/  IMAD.MOV.U32 R5, RZ, RZ, 0x3e800000 ;  /* 0x3e800000ff057424 */ /* 0x000fce00078e00ff */
[----:B------:R-:W1:Y:S01]  /*0380*/  MUFU.RCP R20, R20 ;  /* 0x0000001400147308 */ /* 0x000e620000001000 */
[C---:B------:R-:W-:Y:S02]  /*0390*/  FSEL R4, R5.reuse, 1, P1 ;  /* 0x3f80000005047808 */ /* 0x040fe40000800000 */
[----:B------:R-:W-:-:S03]  /*03a0*/  FSEL R5, R5, 1, P2 ;  /* 0x3f80000005057808 */ /* 0x000fc60001000000 */
[----:B------:R-:W-:Y:S02]  /*03b0*/  @!P3 FMUL R4, R4, 16777216 ;  /* 0x4b8000000404b820 */ /* 0x000fe40000400000 */
[----:B------:R-:W-:Y:S01]  /*03c0*/  @!P4 FMUL R5, R5, 16777216 ;  /* 0x4b8000000505c820 */ /* 0x000fe20000400000 */
[----:B----4-:R-:W-:Y:S01]  /*03d0*/  FADD R18, -R17, R3 ;  /* 0x0000000311127221 */ /* 0x010fe20000000100 */
[----:B------:R-:W-:Y:S01]  /*03e0*/  FADD R16, -R16, R2 ;  /* 0x0000000210107221 */ /* 0x000fe20000000100 */
[----:B0-----:R-:W-:Y:S01]  /*03f0*/  FMUL R15, R15, R4 ;  /* 0x000000040f0f7220 */ /* 0x001fe20000400000 */
[----:B------:R-:W-:Y:S02]  /*0400*/  IMAD.SHL.U32 R2, R12, 0x8, RZ ;  /* 0x000000080c027824 */ /* 0x000fe400078e00ff */
[----:B-1----:R-:W-:Y:S01]  /*0410*/  FMUL R5, R20, R5 ;  /* 0x0000000514057220 */ /* 0x002fe20000400000 */
[----:B------:R-:W-:-:S03]  /*0420*/  FMUL R15, R15, R16 ;  /* 0x000000100f0f7220 */ /* 0x000fc60000400000 */
[----:B------:R-:W-:Y:S01]  /*0430*/  FMUL R18, R5, R18 ;  /* 0x0000001205127220 */ /* 0x000fe20000400000 */
[----:B------:R-:W-:Y:S01]  /*0440*/  LOP3.LUT R3, R2, 0xf8, RZ, 0xc0, !PT ;  /* 0x000000f802037812 */ /* 0x000fe200078ec0ff */
[----:B-----5:R-:W-:Y:S02]  /*0450*/  FFMA R6, R6, R15, R8 ;  /* 0x0000000f06067223 */ /* 0x020fe40000000008 */
[----:B------:R-:W-:Y:S01]  /*0460*/  FFMA R7, R7, R18, R9 ;  /* 0x0000001207077223 */ /* 0x000fe20000000009 */
[----:B------:R-:W-:Y:S01]  /*0470*/  LOP3.LUT R13, R13, 0xf8, R2, 0xf8, !PT ;  /* 0x000000f80d0d7812 */ /* 0x000fe200078ef802 */
[----:B------:R-:W-:Y:S01]  /*0480*/  VIADD R4, R3, UR4 ;  /* 0x0000000403047c36 */ /* 0x000fe20008000000 */
[C---:B------:R-:W-:Y:S02]  /*0490*/  FSETP.GEU.AND P1, PT, R6.reuse, RZ, PT ;  /* 0x000000ff0600720b */ /* 0x040fe40003f2e000 */
[----:B------:R-:W-:Y:S01]  /*04a0*/  FSETP.GEU.AND P2, PT, R7, RZ, PT ;  /* 0x000000ff0700720b */ /* 0x000fe20003f4e000 */
[----:B------:R-:W-:Y:S01]  /*04b0*/  IMAD R13, R13, 0x4, R4 ;  /* 0x000000040d0d7824 */ /* 0x000fe200078e0204 */
[----:B------:R-:W-:Y:S01]  /*04c0*/  FSEL R16, R6, RZ, P1 ;  /* 0x000000ff06107208 */ /* 0x000fe20000800000 */
[----:B------:R-:W0:Y:S01]  /*04d0*/  LDC.64 R4, c[0x0][0x238] ;  /* 0x00008e00ff047b82 */ /* 0x000e220000000a00 */
[----:B------:R-:W-:-:S03]  /*04e0*/  FSEL R8, R7, RZ, P2 ;  /* 0x000000ff07087208 */ /* 0x000fc60001000000 */
[----:B------:R-:W-:Y:S04]  /*04f0*/  STS [R13], R16 ;  /* 0x000000100d007388 */ /* 0x000fe80000000800 */
[----:B------:R-:W-:Y:S01]  /*0500*/  STS [R13+0x14], R8 ;  /* 0x000014080d007388 */ /* 0x000fe20000000800 */
[----:B------:R-:W-:Y:S02]  /*0510*/  LOP3.LUT R3, R2, 0x3f8, RZ, 0xc0, !PT ;  /* 0x000003f802037812 */ /* 0x000fe400078ec0ff */
[----:B------:R-:W-:-:S04]  /*0520*/  LOP3.LUT R2, R11, 0xfc, RZ, 0xc0, !PT ;  /* 0x000000fc0b027812 */ /* 0x000fc800078ec0ff */
[----:B------:R-:W-:Y:S01]  /*0530*/  IADD3 R6, R3, UR4, R2 ;  /* 0x0000000403067c10 */ /* 0x000fe2000fffe002 */
[----:B------:R-:W-:Y:S01]  /*0540*/  BAR.SYNC.DEFER_BLOCKING 0x0 ;  /* 0x0000000000007b1d */ /* 0x000fe20000010000 */
[----:B------:R-:W-:Y:S02]  /*0550*/  SHF.R.U32.HI R7, RZ, 0x1, R12 ;  /* 0x00000001ff077819 */ /* 0x000fe4000001160c */
[----:B------:R-:W-:Y:S02]  /*0560*/  ISETP.GE.AND P1, PT, R0, 0x4, PT ;  /* 0x000000040000780c */ /* 0x000fe40003f26270 */
[----:B------:R-:W-:Y:S01]  /*0570*/  FSETP.GTU.AND P3, PT, R16, RZ, PT ;  /* 0x000000ff1000720b */ /* 0x000fe20003f6c000 */
[----:B------:R-:W-:Y:S01]  /*0580*/  ULDC.64 UR4, c[0x0][0x240] ;  /* 0x0000900000047ab9 */ /* 0x000fe20000000a00 */
[----:B------:R-:W-:Y:S04]  /*0590*/  LDS R2, [R6] ;  /* 0x0000000006027984 */ /* 0x000fe80000000800 */
[----:B------:R1:W2:Y:S01]  /*05a0*/  LDS R3, [R6+0x4] ;  /* 0x0000040006037984 */ /* 0x0002a20000000800 */
[----:B------:R-:W-:-:S04]  /*05b0*/  SGXT.U32 R7, R7, 0x6 ;  /* 0x000000060707781a */ /* 0x000fc80000000000 */
[----:B------:R-:W-:Y:S02]  /*05c0*/  LOP3.LUT R7, R14, R7, RZ, 0xfc, !PT ;  /* 0x000000070e077212 */ /* 0x000fe400078efcff */
[----:B------:R-:W-:-:S03]  /*05d0*/  FSETP.GTU.AND P2, PT, R8, RZ, PT ;  /* 0x000000ff0800720b */ /* 0x000fc60003f4c000 */
[----:B------:R-:W-:Y:S01]  /*05e0*/  IMAD R7, R7, 0x4, R0 ;  /* 0x0000000407077824 */ /* 0x000fe200078e0200 */
[----:B------:R-:W-:-:S03]  /*05f0*/  SEL R0, RZ, 0x1, P3 ;  /* 0x00000001ff007807 */ /* 0x000fc60001800000 */
[----:B0-----:R-:W-:Y:S01]  /*0600*/  IMAD.WIDE R4, R7, 0x4, R4 ;  /* 0x0000000407047825 */ /* 0x001fe200078e0204 */
[----:B------:R-:W-:Y:S02]  /*0610*/  SEL R7, RZ, 0x100, P2 ;  /* 0x00000100ff077807 */ /* 0x000fe40001000000 */
[----:B-1----:R-:W-:-:S03]  /*0620*/  IADD3 R6, P2, R10, UR4, RZ ;  /* 0x000000040a067c10 */ /* 0x002fc6000ff5e0ff */
[----:B------:R-:W-:Y:S01]  /*0630*/  IMAD.IADD R9, R0, 0x1, R7 ;  /* 0x0000000100097824 */ /* 0x000fe200078e0207 */
[----:B------:R-:W-:Y:S01]  /*0640*/  LEA.HI.X.SX32 R7, R10, UR5, 0x1, P2 ;  /* 0x000000050a077c11 */ /* 0x000fe200090f0eff */
[----:B--2---:R0:W-:Y:S02]  /*0650*/  @!P1 STG.E.64 desc[UR6][R4.64], R2 ;  /* 0x0000000204009986 */ /* 0x0041e4000c101b06 */
[----:B0-----:R-:W-:Y:S06]  /*0660*/  @P0 EXIT ;  /* 0x000000000000094d */ /* 0x001fec0003800000 */
[----:B------:R-:W-:Y:S01]  /*0670*/  STG.E.U16 desc[UR6][R6.64], R9 ;  /* 0x0000000906007986 */ /* 0x000fe2000c101506 */
[----:B------:R-:W-:Y:S05]  /*0680*/  EXIT ;  /* 0x000000000000794d */ /* 0x000fea0003800000 */
.L_x_0:
[----:B------:R-:W-:-:S00]  /*0690*/  BRA `(.L_x_0) ;  /* 0xfffffffc00fc7947 */ /* 0x000fc0000383ffff */
[----:B------:R-:W-:-:S00]  /*06a0*/  NOP ;  /* 0x0000000000007918 */ /* 0x000fc00000000000 */
        /* <DEDUP_REMOVED lines=13> */
.L_x_1:


//--------------------- .nv.global.init           --------------------------
	.section	.nv.global.init,"aw",@progbits
.nv.global.init:
	.type		_$_str,@object
	.size		_$_str,(_$_str_$_2 - _$_str)
_$_str:
        /*0000*/ 	.byte	0x5f, 0x5f, 0x43, 0x55, 0x44, 0x41, 0x5f, 0x46, 0x54, 0x5a, 0x00
	.type		_$_str_$_2,@object
	.size		_$_str_$_2,(.L_1 - _$_str_$_2)
_$_str_$_2:
        /*000b*/ 	.byte	0x5f, 0x5f, 0x43, 0x55, 0x44, 0x41, 0x5f, 0x50, 0x52, 0x45, 0x43, 0x5f, 0x53, 0x51, 0x52, 0x54
        /*001b*/ 	.byte	0x00
.L_1:


//--------------------- .nv.shared.triton_poi_fused__native_batch_norm_legit_no_training_relu_threshold_backward_11 --------------------------
	.section	.nv.shared.triton_poi_fused__native_batch_norm_legit_no_training_relu_threshold_backward_11,"aw",@nobits
	.sectionflags	@""
	.align	16
	.zero		1024


//--------------------- .nv.constant0.triton_poi_fused__native_batch_norm_legit_no_training_relu_threshold_backward_11 --------------------------
	.section	.nv.constant0.triton_poi_fused__native_batch_norm_legit_no_training_relu_threshold_backward_11,"a",@progbits
	.sectionflags	@""
	.align	4
.nv.constant0.triton_poi_fused__native_batch_norm_legit_no_training_relu_threshold_backward_11:
	.zero		592
